	.headerflags	@"EF_CUDA_TEXMODE_UNIFIED EF_CUDA_64BIT_ADDRESS EF_CUDA_ACCELERATORS EF_CUDA_SM90 EF_CUDA_VIRTUAL_SM(EF_CUDA_SM90)"
	.elftype	@"ET_EXEC"


//--------------------- .nv.info                  --------------------------
	.section	.nv.info,"",@"SHT_CUDA_INFO"
	.align	4


	//----- nvinfo : EIATTR_REGCOUNT
	.align		4
        /*0000*/ 	.byte	0x04, 0x2f
        /*0002*/ 	.short	(.L_3 - .L_2)
	.align		4
.L_2:
        /*0004*/ 	.word	index@(triton_poi_fused__native_batch_norm_legit_no_training_add_fill_mul_silu_sub_3)
        /*0008*/ 	.word	0x00000020


	//----- nvinfo : EIATTR_MIN_STACK_SIZE
	.align		4
.L_3:
        /*000c*/ 	.byte	0x04, 0x12
        /*000e*/ 	.short	(.L_5 - .L_4)
	.align		4
.L_4:
        /*0010*/ 	.word	index@(triton_poi_fused__native_batch_norm_legit_no_training_add_fill_mul_silu_sub_3)
        /*0014*/ 	.word	0x00000000


	//----- nvinfo : EIATTR_FRAME_SIZE
	.align		4
.L_5:
        /*0018*/ 	.byte	0x04, 0x11
        /*001a*/ 	.short	(.L_7 - .L_6)
	.align		4
.L_6:
        /*001c*/ 	.word	index@(triton_poi_fused__native_batch_norm_legit_no_training_add_fill_mul_silu_sub_3)
        /*0020*/ 	.word	0x00000000


	//----- nvinfo : EIATTR_MIN_STACK_SIZE
	.align		4
.L_7:
        /*0024*/ 	.byte	0x04, 0x12
        /*0026*/ 	.short	(.L_9 - .L_8)
	.align		4
.L_8:
        /*0028*/ 	.word	index@(triton_poi_fused__native_batch_norm_legit_no_training_add_fill_mul_silu_sub_3)
        /*002c*/ 	.word	0x00000000
.L_9:


//--------------------- .nv.info.triton_poi_fused__native_batch_norm_legit_no_training_add_fill_mul_silu_sub_3 --------------------------
	.section	.nv.info.triton_poi_fused__native_batch_norm_legit_no_training_add_fill_mul_silu_sub_3,"",@"SHT_CUDA_INFO"
	.sectionflags	@""
	.align	4


	//----- nvinfo : EIATTR_CUDA_API_VERSION
	.align		4
        /*0000*/ 	.byte	0x04, 0x37
        /*0002*/ 	.short	(.L_11 - .L_10)
.L_10:
        /*0004*/ 	.word	0x0000007c


	//----- nvinfo : EIATTR_KPARAM_INFO
	.align		4
.L_11:
        /*0008*/ 	.byte	0x04, 0x17
        /*000a*/ 	.short	(.L_13 - .L_12)
.L_12:
        /*000c*/ 	.word	0x00000000
        /*0010*/ 	.short	0x0011
        /*0012*/ 	.short	0x0088
        /*0014*/ 	.byte	0x00, 0xf0, 0x11, 0x00


	//----- nvinfo : EIATTR_KPARAM_INFO
	.align		4
.L_13:
        /*0018*/ 	.byte	0x04, 0x17
        /*001a*/ 	.short	(.L_15 - .L_14)
.L_14:
        /*001c*/ 	.word	0x00000000
        /*0020*/ 	.short	0x0010
        /*0022*/ 	.short	0x0080
        /*0024*/ 	.byte	0x00, 0xf4, 0x21, 0x00


	//----- nvinfo : EIATTR_KPARAM_INFO
	.align		4
.L_15:
        /*0028*/ 	.byte	0x04, 0x17
        /*002a*/ 	.short	(.L_17 - .L_16)
.L_16:
        /*002c*/ 	.word	0x00000000
        /*0030*/ 	.short	0x000f
        /*0032*/ 	.short	0x0078
        /*0034*/ 	.byte	0x00, 0xf4, 0x21, 0x00


	//----- nvinfo : EIATTR_KPARAM_INFO
	.align		4
.L_17:
        /*0038*/ 	.byte	0x04, 0x17
        /*003a*/ 	.short	(.L_19 - .L_18)
.L_18:
        /*003c*/ 	.word	0x00000000
        /*0040*/ 	.short	0x000e
        /*0042*/ 	.short	0x0070
        /*0044*/ 	.byte	0x00, 0xf4, 0x21, 0x00


	//----- nvinfo : EIATTR_KPARAM_INFO
	.align		4
.L_19:
        /*0048*/ 	.byte	0x04, 0x17
        /*004a*/ 	.short	(.L_21 - .L_20)
.L_20:
        /*004c*/ 	.word	0x00000000
        /*0050*/ 	.short	0x000d
        /*0052*/ 	.short	0x0068
        /*0054*/ 	.byte	0x00, 0xf4, 0x21, 0x00


	//----- nvinfo : EIATTR_KPARAM_INFO
	.align		4
.L_21:
        /*0058*/ 	.byte	0x04, 0x17
        /*005a*/ 	.short	(.L_23 - .L_22)
.L_22:
        /*005c*/ 	.word	0x00000000
        /*0060*/ 	.short	0x000c
        /*0062*/ 	.short	0x0060
        /*0064*/ 	.byte	0x00, 0xf4, 0x21, 0x00


	//----- nvinfo : EIATTR_KPARAM_INFO
	.align		4
.L_23:
        /*0068*/ 	.byte	0x04, 0x17
        /*006a*/ 	.short	(.L_25 - .L_24)
.L_24:
        /*006c*/ 	.word	0x00000000
        /*0070*/ 	.short	0x000b
        /*0072*/ 	.short	0x0058
        /*0074*/ 	.byte	0x00, 0xf4, 0x21, 0x00


	//----- nvinfo : EIATTR_KPARAM_INFO
	.align		4
.L_25:
        /*0078*/ 	.byte	0x04, 0x17
        /*007a*/ 	.short	(.L_27 - .L_26)
.L_26:
        /*007c*/ 	.word	0x00000000
        /*0080*/ 	.short	0x000a
        /*0082*/ 	.short	0x0050
        /*0084*/ 	.byte	0x00, 0xf4, 0x21, 0x00


	//----- nvinfo : EIATTR_KPARAM_INFO
	.align		4
.L_27:
        /*0088*/ 	.byte	0x04, 0x17
        /*008a*/ 	.short	(.L_29 - .L_28)
.L_28:
        /*008c*/ 	.word	0x00000000
        /*0090*/ 	.short	0x0009
        /*0092*/ 	.short	0x0048
        /*0094*/ 	.byte	0x00, 0xf4, 0x21, 0x00


	//----- nvinfo : EIATTR_KPARAM_INFO
	.align		4
.L_29:
        /*0098*/ 	.byte	0x04, 0x17
        /*009a*/ 	.short	(.L_31 - .L_30)
.L_30:
        /*009c*/ 	.word	0x00000000
        /*00a0*/ 	.short	0x0008
        /*00a2*/ 	.short	0x0040
        /*00a4*/ 	.byte	0x00, 0xf4, 0x21, 0x00


	//----- nvinfo : EIATTR_KPARAM_INFO
	.align		4
.L_31:
        /*00a8*/ 	.byte	0x04, 0x17
        /*00aa*/ 	.short	(.L_33 - .L_32)
.L_32:
        /*00ac*/ 	.word	0x00000000
        /*00b0*/ 	.short	0x0007
        /*00b2*/ 	.short	0x0038
        /*00b4*/ 	.byte	0x00, 0xf4, 0x21, 0x00


	//----- nvinfo : EIATTR_KPARAM_INFO
	.align		4
.L_33:
        /*00b8*/ 	.byte	0x04, 0x17
        /*00ba*/ 	.short	(.L_35 - .L_34)
.L_34:
        /*00bc*/ 	.word	0x00000000
        /*00c0*/ 	.short	0x0006
        /*00c2*/ 	.short	0x0030
        /*00c4*/ 	.byte	0x00, 0xf4, 0x21, 0x00


	//----- nvinfo : EIATTR_KPARAM_INFO
	.align		4
.L_35:
        /*00c8*/ 	.byte	0x04, 0x17
        /*00ca*/ 	.short	(.L_37 - .L_36)
.L_36:
        /*00cc*/ 	.word	0x00000000
        /*00d0*/ 	.short	0x0005
        /*00d2*/ 	.short	0x0028
        /*00d4*/ 	.byte	0x00, 0xf4, 0x21, 0x00


	//----- nvinfo : EIATTR_KPARAM_INFO
	.align		4
.L_37:
        /*00d8*/ 	.byte	0x04, 0x17
        /*00da*/ 	.short	(.L_39 - .L_38)
.L_38:
        /*00dc*/ 	.word	0x00000000
        /*00e0*/ 	.short	0x0004
        /*00e2*/ 	.short	0x0020
        /*00e4*/ 	.byte	0x00, 0xf4, 0x21, 0x00


	//----- nvinfo : EIATTR_KPARAM_INFO
	.align		4
.L_39:
        /*00e8*/ 	.byte	0x04, 0x17
        /*00ea*/ 	.short	(.L_41 - .L_40)
.L_40:
        /*00ec*/ 	.word	0x00000000
        /*00f0*/ 	.short	0x0003
        /*00f2*/ 	.short	0x0018
        /*00f4*/ 	.byte	0x00, 0xf4, 0x21, 0x00


	//----- nvinfo : EIATTR_KPARAM_INFO
	.align		4
.L_41:
        /*00f8*/ 	.byte	0x04, 0x17
        /*00fa*/ 	.short	(.L_43 - .L_42)
.L_42:
        /*00fc*/ 	.word	0x00000000
        /*0100*/ 	.short	0x0002
        /*0102*/ 	.short	0x0010
        /*0104*/ 	.byte	0x00, 0xf4, 0x21, 0x00


	//----- nvinfo : EIATTR_KPARAM_INFO
	.align		4
.L_43:
        /*0108*/ 	.byte	0x04, 0x17
        /*010a*/ 	.short	(.L_45 - .L_44)
.L_44:
        /*010c*/ 	.word	0x00000000
        /*0110*/ 	.short	0x0001
        /*0112*/ 	.short	0x0008
        /*0114*/ 	.byte	0x00, 0xf4, 0x21, 0x00


	//----- nvinfo : EIATTR_KPARAM_INFO
	.align		4
.L_45:
        /*0118*/ 	.byte	0x04, 0x17
        /*011a*/ 	.short	(.L_47 - .L_46)
.L_46:
        /*011c*/ 	.word	0x00000000
        /*0120*/ 	.short	0x0000
        /*0122*/ 	.short	0x0000
        /*0124*/ 	.byte	0x00, 0xf4, 0x21, 0x00


	//----- nvinfo : EIATTR_SPARSE_MMA_MASK
	.align		4
.L_47:
        /*0128*/ 	.byte	0x03, 0x50
        /*012a*/ 	.short	0x0000


	//----- nvinfo : EIATTR_MAXREG_COUNT
	.align		4
        /*012c*/ 	.byte	0x03, 0x1b
        /*012e*/ 	.short	0x00ff


	//----- nvinfo : EIATTR_EXIT_INSTR_OFFSETS
	.align		4
        /*0130*/ 	.byte	0x04, 0x1c
        /*0132*/ 	.short	(.L_49 - .L_48)


	//   ....[0]....
.L_48:
        /*0134*/ 	.word	0x00000820


	//   ....[1]....
        /*0138*/ 	.word	0x00000840


	//----- nvinfo : EIATTR_REQNTID
	.align		4
.L_49:
        /*013c*/ 	.byte	0x04, 0x10
        /*013e*/ 	.short	(.L_51 - .L_50)
.L_50:
        /*0140*/ 	.word	0x00000080
        /*0144*/ 	.word	0x00000001
        /*0148*/ 	.word	0x00000001


	//----- nvinfo : EIATTR_CBANK_PARAM_SIZE
	.align		4
.L_51:
        /*014c*/ 	.byte	0x03, 0x19
        /*014e*/ 	.short	0x008c


	//----- nvinfo : EIATTR_PARAM_CBANK
	.align		4
        /*0150*/ 	.byte	0x04, 0x0a
        /*0152*/ 	.short	(.L_53 - .L_52)
	.align		4
.L_52:
        /*0154*/ 	.word	index@(.nv.constant0.triton_poi_fused__native_batch_norm_legit_no_training_add_fill_mul_silu_sub_3)
        /*0158*/ 	.short	0x0210
        /*015a*/ 	.short	0x008c


	//----- nvinfo : EIATTR_SW_WAR
	.align		4
.L_53:
        /*015c*/ 	.byte	0x04, 0x36
        /*015e*/ 	.short	(.L_55 - .L_54)
.L_54:
        /*0160*/ 	.word	0x00000008
.L_55:


//--------------------- .nv.callgraph             --------------------------
	.section	.nv.callgraph,"",@"SHT_CUDA_CALLGRAPH"
	.align	4
	.sectionentsize	8
	.align		4
        /*0000*/ 	.word	0x00000000
	.align		4
        /*0004*/ 	.word	0xffffffff
	.align		4
        /*0008*/ 	.word	0x00000000
	.align		4
        /*000c*/ 	.word	0xfffffffe
	.align		4
        /*0010*/ 	.word	0x00000000
	.align		4
        /*0014*/ 	.word	0xfffffffd
	.align		4
        /*0018*/ 	.word	0x00000000
	.align		4
        /*001c*/ 	.word	0xfffffffc


//--------------------- .nv.constant4             --------------------------
	.section	.nv.constant4,"a",@progbits
	.align	8
	.align		8
.nv.constant4:
        /*0000*/ 	.dword	_$_str
	.align		8
        /*0008*/ 	.dword	_$_str_$_2


//--------------------- .text.triton_poi_fused__native_batch_norm_legit_no_training_add_fill_mul_silu_sub_3 --------------------------
	.section	.text.triton_poi_fused__native_batch_norm_legit_no_training_add_fill_mul_silu_sub_3,"ax",@progbits
	.align	128
        .global         triton_poi_fused__native_batch_norm_legit_no_training_add_fill_mul_silu_sub_3
        .type           triton_poi_fused__native_batch_norm_legit_no_training_add_fill_mul_silu_sub_3,@function
        .size           triton_poi_fused__native_batch_norm_legit_no_training_add_fill_mul_silu_sub_3,(.L_x_1 - triton_poi_fused__native_batch_norm_legit_no_training_add_fill_mul_silu_sub_3)
        .other          triton_poi_fused__native_batch_norm_legit_no_training_add_fill_mul_silu_sub_3,@"STO_CUDA_ENTRY STV_DEFAULT"
triton_poi_fused__native_batch_norm_legit_no_training_add_fill_mul_silu_sub_3:
.text.triton_poi_fused__native_batch_norm_legit_no_training_add_fill_mul_silu_sub_3:
[----:B------:R-:W0:Y:S01]  /*0000*/  LDC R1, c[0x0][0x28] ;  /* 0x00000a00ff017b82 */ /* 0x000e220000000800 */
[----:B------:R-:W1:Y:S07]  /*0010*/  S2R R0, SR_TID.X ;  /* 0x0000000000007919 */ /* 0x000e6e0000002100 */
[----:B------:R-:W2:Y:S01]  /*0020*/  LDC.64 R26, c[0x0][0x248] ;  /* 0x00009200ff1a7b82 */ /* 0x000ea20000000a00 */
[----:B------:R-:W-:Y:S01]  /*0030*/  CS2R R22, SRZ ;  /* 0x0000000000167805 */ /* 0x000fe2000001ff00 */
[----:B------:R-:W-:Y:S01]  /*0040*/  ULDC.64 UR4, c[0x0][0x208] ;  /* 0x0000820000047ab9 */ /* 0x000fe20000000a00 */
[----:B------:R-:W3:Y:S01]  /*0050*/  S2R R3, SR_CTAID.X ;  /* 0x0000000000037919 */ /* 0x000ee20000002500 */
[----:B------:R-:W-:-:S04]  /*0060*/  CS2R R6, SRZ ;  /* 0x0000000000067805 */ /* 0x000fc8000001ff00 */
[----:B------:R-:W4:Y:S01]  /*0070*/  LDC.64 R10, c[0x0][0x220] ;  /* 0x00008800ff0a7b82 */ /* 0x000f220000000a00 */
[----:B------:R-:W-:-:S07]  /*0080*/  CS2R R8, SRZ ;  /* 0x0000000000087805 */ /* 0x000fce000001ff00 */
[----:B------:R-:W5:Y:S08]  /*0090*/  LDC.64 R16, c[0x0][0x250] ;  /* 0x00009400ff107b82 */ /* 0x000f700000000a00 */
[----:B------:R-:W5:Y:S01]  /*00a0*/  LDC.64 R14, c[0x0][0x258] ;  /* 0x00009600ff0e7b82 */ /* 0x000f620000000a00 */
[----:B-1----:R-:W-:-:S07]  /*00b0*/  LOP3.LUT R0, R0, 0x7f, RZ, 0xc0, !PT ;  /* 0x0000007f00007812 */ /* 0x002fce00078ec0ff */
[----:B------:R-:W1:Y:S01]  /*00c0*/  LDC.64 R12, c[0x0][0x260] ;  /* 0x00009800ff0c7b82 */ /* 0x000e620000000a00 */
[----:B---3--:R-:W-:Y:S02]  /*00d0*/  SHF.R.S32.HI R2, RZ, 0x18, R3 ;  /* 0x00000018ff027819 */ /* 0x008fe40000011403 */
[----:B------:R-:W-:Y:S02]  /*00e0*/  LEA R0, R3, R0, 0x7 ;  /* 0x0000000003007211 */ /* 0x000fe400078e38ff */
[----:B------:R-:W-:-:S03]  /*00f0*/  SGXT R3, R2, 0x1 ;  /* 0x000000010203781a */ /* 0x000fc60000000200 */
[----:B------:R-:W3:Y:S01]  /*0100*/  LDC.64 R18, c[0x0][0x240] ;  /* 0x00009000ff127b82 */ /* 0x000ee20000000a00 */
[----:B------:R-:W-:Y:S02]  /*0110*/  ISETP.GE.AND P0, PT, R0, 0x100, PT ;  /* 0x000001000000780c */ /* 0x000fe40003f06270 */
[----:B------:R-:W-:-:S04]  /*0120*/  LEA.HI R3, R3, R0, RZ, 0x4 ;  /* 0x0000000003037211 */ /* 0x000fc800078f20ff */
[----:B------:R-:W-:Y:S01]  /*0130*/  SHF.R.S32.HI R25, RZ, 0x4, R3 ;  /* 0x00000004ff197819 */ /* 0x000fe20000011403 */
[----:B------:R-:W1:Y:S03]  /*0140*/  LDC.64 R28, c[0x0][0x268] ;  /* 0x00009a00ff1c7b82 */ /* 0x000e660000000a00 */
[----:B------:R-:W-:-:S04]  /*0150*/  LEA.HI R4, R25, R25, RZ, 0x2 ;  /* 0x0000001919047211 */ /* 0x000fc800078f10ff */
[----:B------:R-:W-:Y:S01]  /*0160*/  LOP3.LUT R4, R4, 0xfffffffc, RZ, 0xc0, !PT ;  /* 0xfffffffc04047812 */ /* 0x000fe200078ec0ff */
[----:B------:R-:W1:Y:S03]  /*0170*/  LDC.64 R2, c[0x0][0x270] ;  /* 0x00009c00ff027b82 */ /* 0x000e660000000a00 */
[----:B------:R-:W-:-:S05]  /*0180*/  IADD3 R25, R25, -R4, RZ ;  /* 0x8000000419197210 */ /* 0x000fca0007ffe0ff */
[C---:B--2---:R-:W-:Y:S01]  /*0190*/  IMAD.WIDE R26, R25.reuse, 0x4, R26 ;  /* 0x00000004191a7825 */ /* 0x044fe200078e021a */
[----:B------:R-:W2:Y:S03]  /*01a0*/  LDC.64 R4, c[0x0][0x238] ;  /* 0x00008e00ff047b82 */ /* 0x000ea60000000a00 */
[C---:B----4-:R-:W-:Y:S01]  /*01b0*/  IMAD.WIDE R10, R25.reuse, 0x4, R10 ;  /* 0x00000004190a7825 */ /* 0x050fe200078e020a */
[----:B------:R1:W4:Y:S04]  /*01c0*/  @!P0 LDG.E.EL R23, desc[UR4][R26.64] ;  /* 0x000000041a178981 */ /* 0x000328000c2e1900 */
[----:B------:R1:W4:Y:S02]  /*01d0*/  @!P0 LDG.E.EL R7, desc[UR4][R10.64] ;  /* 0x000000040a078981 */ /* 0x000324000c2e1900 */
[----:B01----:R-:W-:Y:S01]  /*01e0*/  IMAD.WIDE R26, R25, 0x4, R2 ;  /* 0x00000004191a7825 */ /* 0x003fe200078e0202 */
[----:B------:R-:W0:Y:S04]  /*01f0*/  LDC.64 R10, c[0x0][0x218] ;  /* 0x00008600ff0a7b82 */ /* 0x000e280000000a00 */
[----:B------:R-:W4:Y:S01]  /*0200*/  @!P0 LDG.E.EL R8, desc[UR4][R26.64] ;  /* 0x000000041a088981 */ /* 0x000f22000c2e1900 */
[----:B------:R-:W-:Y:S01]  /*0210*/  CS2R R2, SRZ ;  /* 0x0000000000027805 */ /* 0x000fe2000001ff00 */
[----:B--2---:R-:W-:Y:S01]  /*0220*/  IMAD.WIDE R20, R0, 0x4, R4 ;  /* 0x0000000400147825 */ /* 0x004fe200078e0204 */
[----:B------:R-:W-:-:S03]  /*0230*/  CS2R R4, SRZ ;  /* 0x0000000000047805 */ /* 0x000fc6000001ff00 */
[C---:B-----5:R-:W-:Y:S01]  /*0240*/  IMAD.WIDE R16, R25.reuse, 0x4, R16 ;  /* 0x0000000419107825 */ /* 0x060fe200078e0210 */
[----:B------:R1:W2:Y:S03]  /*0250*/  @!P0 LDG.E R2, desc[UR4][R20.64] ;  /* 0x0000000414028981 */ /* 0x0002a6000c1e1900 */
[C---:B------:R-:W-:Y:S01]  /*0260*/  IMAD.WIDE R14, R25.reuse, 0x4, R14 ;  /* 0x00000004190e7825 */ /* 0x040fe200078e020e */
[----:B------:R-:W5:Y:S03]  /*0270*/  @!P0 LDG.E.EL R6, desc[UR4][R16.64] ;  /* 0x0000000410068981 */ /* 0x000f66000c2e1900 */
[C---:B------:R-:W-:Y:S01]  /*0280*/  IMAD.WIDE R12, R0.reuse, 0x4, R12 ;  /* 0x00000004000c7825 */ /* 0x040fe200078e020c */
[----:B------:R3:W5:Y:S01]  /*0290*/  @!P0 LDG.E.EL R3, desc[UR4][R14.64] ;  /* 0x000000040e038981 */ /* 0x000762000c2e1900 */
[----:B-1----:R-:W1:Y:S02]  /*02a0*/  LDC.64 R20, c[0x0][0x210] ;  /* 0x00008400ff147b82 */ /* 0x002e640000000a00 */
[C---:B---3--:R-:W-:Y:S01]  /*02b0*/  IMAD.WIDE R26, R25.reuse, 0x4, R18 ;  /* 0x00000004191a7825 */ /* 0x048fe200078e0212 */
[----:B------:R3:W2:Y:S03]  /*02c0*/  @!P0 LDG.E R4, desc[UR4][R12.64] ;  /* 0x000000040c048981 */ /* 0x0006a6000c1e1900 */
[C---:B------:R-:W-:Y:S01]  /*02d0*/  IMAD.WIDE R28, R25.reuse, 0x4, R28 ;  /* 0x00000004191c7825 */ /* 0x040fe200078e021c */
[----:B------:R0:W2:Y:S01]  /*02e0*/  @!P0 LDG.E.EL R5, desc[UR4][R26.64] ;  /* 0x000000041a058981 */ /* 0x0000a2000c2e1900 */
[----:B------:R-:W1:Y:S02]  /*02f0*/  LDC.64 R14, c[0x0][0x230] ;  /* 0x00008c00ff0e7b82 */ /* 0x000e640000000a00 */
[----:B0-----:R-:W-:Y:S01]  /*0300*/  IMAD.WIDE R10, R25, 0x4, R10 ;  /* 0x00000004190a7825 */ /* 0x001fe200078e020a */
[----:B------:R0:W2:Y:S05]  /*0310*/  @!P0 LDG.E.EL R9, desc[UR4][R28.64] ;  /* 0x000000041c098981 */ /* 0x0000aa000c2e1900 */
[----:B---3--:R-:W3:Y:S08]  /*0320*/  LDC.64 R12, c[0x0][0x228] ;  /* 0x00008a00ff0c7b82 */ /* 0x008ef00000000a00 */
[----:B------:R-:W3:Y:S08]  /*0330*/  LDC.64 R16, c[0x0][0x278] ;  /* 0x00009e00ff107b82 */ /* 0x000ef00000000a00 */
[----:B------:R-:W3:Y:S01]  /*0340*/  LDC.64 R18, c[0x0][0x280] ;  /* 0x0000a000ff127b82 */ /* 0x000ee20000000a00 */
[----:B------:R-:W-:Y:S01]  /*0350*/  CS2R R26, SRZ ;  /* 0x00000000001a7805 */ /* 0x000fe2000001ff00 */
[----:B-1----:R-:W-:Y:S01]  /*0360*/  IMAD.WIDE R20, R0, 0x4, R20 ;  /* 0x0000000400147825 */ /* 0x002fe200078e0214 */
[----:B0-----:R-:W-:-:S03]  /*0370*/  HFMA2.MMA R29, -RZ, RZ, 0, 0 ;  /* 0x00000000ff1d7435 */ /* 0x001fc600000001ff */
[C---:B------:R-:W-:Y:S01]  /*0380*/  IMAD.WIDE R14, R25.reuse, 0x4, R14 ;  /* 0x00000004190e7825 */ /* 0x040fe200078e020e */
[----:B------:R0:W5:Y:S03]  /*0390*/  @!P0 LDG.E R22, desc[UR4][R20.64] ;  /* 0x0000000414168981 */ /* 0x000166000c1e1900 */
[C---:B---3--:R-:W-:Y:S01]  /*03a0*/  IMAD.WIDE R12, R25.reuse, 0x4, R12 ;  /* 0x00000004190c7825 */ /* 0x048fe200078e020c */
[----:B------:R1:W5:Y:S04]  /*03b0*/  @!P0 LDG.E.EL R27, desc[UR4][R10.64] ;  /* 0x000000040a1b8981 */ /* 0x000368000c2e1900 */
[----:B------:R3:W5:Y:S01]  /*03c0*/  @!P0 LDG.E.EL R29, desc[UR4][R12.64] ;  /* 0x000000040c1d8981 */ /* 0x000762000c2e1900 */
[----:B------:R-:W-:-:S05]  /*03d0*/  IMAD.WIDE R16, R25, 0x4, R16 ;  /* 0x0000000419107825 */ /* 0x000fca00078e0210 */
[----:B------:R-:W5:Y:S01]  /*03e0*/  @!P0 LDG.E.EL R26, desc[UR4][R16.64] ;  /* 0x00000004101a8981 */ /* 0x000f62000c2e1900 */
[----:B------:R-:W-:Y:S01]  /*03f0*/  IMAD.WIDE R18, R25, 0x4, R18 ;  /* 0x0000000419127825 */ /* 0x000fe200078e0212 */
[----:B------:R-:W-:-:S06]  /*0400*/  CS2R R24, SRZ ;  /* 0x0000000000187805 */ /* 0x000fcc000001ff00 */
[----:B------:R0:W5:Y:S04]  /*0410*/  @!P0 LDG.E.EL R24, desc[UR4][R14.64] ;  /* 0x000000040e188981 */ /* 0x000168000c2e1900 */
[----:B------:R-:W5:Y:S01]  /*0420*/  @!P0 LDG.E.EL R25, desc[UR4][R18.64] ;  /* 0x0000000412198981 */ /* 0x000f62000c2e1900 */
[----:B----4-:R-:W-:Y:S01]  /*0430*/  FADD R23, R23, 9.9999997473787516356e-06 ;  /* 0x3727c5ac17177421 */ /* 0x010fe20000000000 */
[----:B------:R-:W-:-:S03]  /*0440*/  FADD R7, R7, 9.9999997473787516356e-06 ;  /* 0x3727c5ac07077421 */ /* 0x000fc60000000000 */
[----:B0-----:R-:W0:Y:S08]  /*0450*/  MUFU.SQRT R20, R23 ;  /* 0x0000001700147308 */ /* 0x001e300000002000 */
[----:B-1----:R-:W1:Y:S01]  /*0460*/  MUFU.SQRT R10, R7 ;  /* 0x00000007000a7308 */ /* 0x002e620000002000 */
[----:B------:R-:W-:-:S07]  /*0470*/  FADD R8, R8, 9.9999997473787516356e-06 ;  /* 0x3727c5ac08087421 */ /* 0x000fce0000000000 */
[----:B------:R-:W4:Y:S01]  /*0480*/  MUFU.SQRT R8, R8 ;  /* 0x0000000800087308 */ /* 0x000f220000002000 */
[----:B0-----:R-:W-:Y:S02]  /*0490*/  FSETP.GT.AND P2, PT, R20, 8.50705917302346158658e+37, PT ;  /* 0x7e8000001400780b */ /* 0x001fe40003f44000 */
[----:B-1----:R-:W-:Y:S02]  /*04a0*/  FSETP.GT.AND P1, PT, R10, 8.50705917302346158658e+37, PT ;  /* 0x7e8000000a00780b */ /* 0x002fe40003f24000 */
[----:B------:R-:W-:Y:S02]  /*04b0*/  FSETP.GEU.AND P5, PT, R20, 1.175494350822287508e-38, PT ;  /* 0x008000001400780b */ /* 0x000fe40003fae000 */
[----:B------:R-:W-:Y:S02]  /*04c0*/  FSETP.GEU.AND P4, PT, R10, 1.175494350822287508e-38, PT ;  /* 0x008000000a00780b */ /* 0x000fe40003f8e000 */
[C---:B----4-:R-:W-:Y:S02]  /*04d0*/  FSETP.GT.AND P3, PT, R8.reuse, 8.50705917302346158658e+37, PT ;  /* 0x7e8000000800780b */ /* 0x050fe40003f64000 */
[----:B------:R-:W-:-:S03]  /*04e0*/  FSETP.GEU.AND P6, PT, R8, 1.175494350822287508e-38, PT ;  /* 0x008000000800780b */ /* 0x000fc60003fce000 */
[----:B------:R-:W-:Y:S02]  /*04f0*/  @P2 FMUL R20, R20, 0.25 ;  /* 0x3e80000014142820 */ /* 0x000fe40000400000 */
[----:B------:R-:W-:Y:S02]  /*0500*/  @P1 FMUL R10, R10, 0.25 ;  /* 0x3e8000000a0a1820 */ /* 0x000fe40000400000 */
[----:B------:R-:W-:Y:S02]  /*0510*/  @!P5 FMUL R20, R20, 16777216 ;  /* 0x4b8000001414d820 */ /* 0x000fe40000400000 */
[----:B------:R-:W-:Y:S02]  /*0520*/  @!P4 FMUL R10, R10, 16777216 ;  /* 0x4b8000000a0ac820 */ /* 0x000fe40000400000 */
[----:B------:R-:W-:Y:S02]  /*0530*/  @P3 FMUL R8, R8, 0.25 ;  /* 0x3e80000008083820 */ /* 0x000fe40000400000 */
[----:B------:R-:W0:Y:S02]  /*0540*/  MUFU.RCP R20, R20 ;  /* 0x0000001400147308 */ /* 0x000e240000001000 */
[----:B------:R-:W-:Y:S01]  /*0550*/  @!P6 FMUL R8, R8, 16777216 ;  /* 0x4b8000000808e820 */ /* 0x000fe20000400000 */
[----:B------:R-:W-:-:S05]  /*0560*/  MOV R7, 0x3e800000 ;  /* 0x3e80000000077802 */ /* 0x000fca0000000f00 */
[----:B------:R-:W1:Y:S01]  /*0570*/  MUFU.RCP R10, R10 ;  /* 0x0000000a000a7308 */ /* 0x000e620000001000 */
[C---:B---3--:R-:W-:Y:S02]  /*0580*/  FSEL R13, R7.reuse, 1, P2 ;  /* 0x3f800000070d7808 */ /* 0x048fe40001000000 */
[----:B------:R-:W-:-:S05]  /*0590*/  FSEL R11, R7, 1, P1 ;  /* 0x3f800000070b7808 */ /* 0x000fca0000800000 */
[----:B------:R-:W3:Y:S01]  /*05a0*/  MUFU.RCP R8, R8 ;  /* 0x0000000800087308 */ /* 0x000ee20000001000 */
[----:B------:R-:W-:Y:S01]  /*05b0*/  FSEL R15, R7, 1, P3 ;  /* 0x3f800000070f7808 */ /* 0x000fe20001800000 */
[----:B------:R-:W-:Y:S01]  /*05c0*/  @!P5 FMUL R13, R13, 16777216 ;  /* 0x4b8000000d0dd820 */ /* 0x000fe20000400000 */
[----:B------:R-:W-:Y:S01]  /*05d0*/  @!P4 FMUL R11, R11, 16777216 ;  /* 0x4b8000000b0bc820 */ /* 0x000fe20000400000 */
[----:B--2---:R-:W-:Y:S02]  /*05e0*/  FADD R5, -R5, R2 ;  /* 0x0000000205057221 */ /* 0x004fe40000000100 */
[----:B0-----:R-:W-:Y:S01]  /*05f0*/  FMUL R20, R20, R13 ;  /* 0x0000000d14147220 */ /* 0x001fe20000400000 */
[----:B------:R-:W-:Y:S01]  /*0600*/  @!P6 FMUL R15, R15, 16777216 ;  /* 0x4b8000000f0fe820 */ /* 0x000fe20000400000 */
[----:B-1----:R-:W-:Y:S01]  /*0610*/  FMUL R10, R10, R11 ;  /* 0x0000000b0a0a7220 */ /* 0x002fe20000400000 */
[----:B-----5:R-:W-:Y:S01]  /*0620*/  FADD R27, -R27, R22 ;  /* 0x000000161b1b7221 */ /* 0x020fe20000000100 */
[----:B------:R-:W-:Y:S01]  /*0630*/  FMUL R20, R20, R5 ;  /* 0x0000000514147220 */ /* 0x000fe20000400000 */
[----:B------:R-:W-:Y:S01]  /*0640*/  FADD R9, -R9, R4 ;  /* 0x0000000409097221 */ /* 0x000fe20000000100 */
[----:B---3--:R-:W-:Y:S01]  /*0650*/  FMUL R8, R8, R15 ;  /* 0x0000000f08087220 */ /* 0x008fe20000400000 */
[----:B------:R-:W-:Y:S01]  /*0660*/  FMUL R27, R10, R27 ;  /* 0x0000001b0a1b7220 */ /* 0x000fe20000400000 */
[----:B------:R-:W-:Y:S01]  /*0670*/  FFMA R3, R20, R6, R3 ;  /* 0x0000000614037223 */ /* 0x000fe20000000003 */
[----:B------:R-:W0:Y:S01]  /*0680*/  LDC.64 R4, c[0x0][0x290] ;  /* 0x0000a400ff047b82 */ /* 0x000e220000000a00 */
[----:B------:R-:W-:Y:S01]  /*0690*/  FMUL R8, R8, R9 ;  /* 0x0000000908087220 */ /* 0x000fe20000400000 */
[----:B------:R-:W-:-:S03]  /*06a0*/  FFMA R24, R27, R29, R24 ;  /* 0x0000001d1b187223 */ /* 0x000fc60000000018 */
[----:B------:R-:W-:Y:S01]  /*06b0*/  FFMA R8, R8, R26, R25 ;  /* 0x0000001a08087223 */ /* 0x000fe20000000019 */
[----:B------:R-:W-:-:S04]  /*06c0*/  FADD R3, R3, R24 ;  /* 0x0000001803037221 */ /* 0x000fc80000000000 */
[----:B------:R-:W-:-:S04]  /*06d0*/  FADD R8, R8, R3 ;  /* 0x0000000308087221 */ /* 0x000fc80000000000 */
[----:B------:R-:W-:-:S04]  /*06e0*/  FADD R2, RZ, -R8 ;  /* 0x80000008ff027221 */ /* 0x000fc80000000000 */
[----:B------:R-:W-:-:S05]  /*06f0*/  FMUL R6, R2, 1.4426950216293334961 ;  /* 0x3fb8aa3b02067820 */ /* 0x000fca0000400000 */
[----:B------:R-:W-:-:S13]  /*0700*/  FSETP.GEU.AND P1, PT, R6, -126, PT ;  /* 0xc2fc00000600780b */ /* 0x000fda0003f2e000 */
[----:B------:R-:W-:-:S04]  /*0710*/  @!P1 FMUL R6, R6, 0.5 ;  /* 0x3f00000006069820 */ /* 0x000fc80000400000 */
[----:B------:R-:W1:Y:S02]  /*0720*/  MUFU.EX2 R2, R6 ;  /* 0x0000000600027308 */ /* 0x000e640000000800 */
[----:B-1----:R-:W-:-:S04]  /*0730*/  @!P1 FMUL R2, R2, R2 ;  /* 0x0000000202029220 */ /* 0x002fc80000400000 */
[----:B------:R-:W-:Y:S02]  /*0740*/  FADD R9, R2, 1 ;  /* 0x3f80000002097421 */ /* 0x000fe40000000000 */
[----:B------:R-:W1:Y:S03]  /*0750*/  LDC.64 R2, c[0x0][0x288] ;  /* 0x0000a200ff027b82 */ /* 0x000e660000000a00 */
[----:B------:R-:W-:-:S13]  /*0760*/  FSETP.GT.AND P1, PT, R9, 8.50705917302346158658e+37, PT ;  /* 0x7e8000000900780b */ /* 0x000fda0003f24000 */
[----:B------:R-:W-:-:S06]  /*0770*/  @P1 FMUL R9, R9, 0.25 ;  /* 0x3e80000009091820 */ /* 0x000fcc0000400000 */
[----:B------:R-:W2:Y:S01]  /*0780*/  MUFU.RCP R9, R9 ;  /* 0x0000000900097308 */ /* 0x000ea20000001000 */
[----:B------:R-:W-:Y:S01]  /*0790*/  FSEL R10, R7, 1, P1 ;  /* 0x3f800000070a7808 */ /* 0x000fe20000800000 */
[----:B-1----:R-:W-:-:S04]  /*07a0*/  IMAD.WIDE R2, R0, 0x4, R2 ;  /* 0x0000000400027825 */ /* 0x002fc800078e0202 */
[----:B--2---:R-:W-:-:S04]  /*07b0*/  FMUL R7, R9, R10 ;  /* 0x0000000a09077220 */ /* 0x004fc80000400000 */
[----:B------:R-:W-:Y:S01]  /*07c0*/  FADD R11, -R7, 1 ;  /* 0x3f800000070b7421 */ /* 0x000fe20000000100 */
[----:B------:R-:W-:-:S03]  /*07d0*/  FMUL R13, R8, R7 ;  /* 0x00000007080d7220 */ /* 0x000fc60000400000 */
[----:B------:R-:W-:Y:S02]  /*07e0*/  FFMA R8, R8, R11, 1 ;  /* 0x3f80000008087423 */ /* 0x000fe4000000000b */
[----:B------:R1:W-:Y:S01]  /*07f0*/  @!P0 STG.E desc[UR4][R2.64], R13 ;  /* 0x0000000d02008986 */ /* 0x0003e2000c101904 */
[----:B0-----:R-:W-:-:S04]  /*0800*/  IMAD.WIDE R4, R0, 0x4, R4 ;  /* 0x0000000400047825 */ /* 0x001fc800078e0204 */
[----:B------:R-:W-:Y:S01]  /*0810*/  FMUL R7, R7, R8 ;  /* 0x0000000807077220 */ /* 0x000fe20000400000 */
[----:B------:R-:W-:Y:S06]  /*0820*/  @P0 EXIT ;  /* 0x000000000000094d */ /* 0x000fec0003800000 */
[----:B------:R-:W-:Y:S01]  /*0830*/  STG.E desc[UR4][R4.64], R7 ;  /* 0x0000000704007986 */ /* 0x000fe2000c101904 */
[----:B------:R-:W-:Y:S05]  /*0840*/  EXIT ;  /* 0x000000000000794d */ /* 0x000fea0003800000 */
.L_x_0:
[----:B------:R-:W-:-:S00]  /*0850*/  BRA `(.L_x_0) ;  /* 0xfffffffc00fc7947 */ /* 0x000fc0000383ffff */
[----:B------:R-:W-:-:S00]  /*0860*/  NOP ;  /* 0x0000000000007918 */ /* 0x000fc00000000000 */
        /* <DEDUP_REMOVED lines=9> */
.L_x_1:


//--------------------- .nv.global.init           --------------------------
	.section	.nv.global.init,"aw",@progbits
.nv.global.init:
	.type		_$_str,@object
	.size		_$_str,(_$_str_$_2 - _$_str)
_$_str:
        /*0000*/ 	.byte	0x5f, 0x5f, 0x43, 0x55, 0x44, 0x41, 0x5f, 0x46, 0x54, 0x5a, 0x00
	.type		_$_str_$_2,@object
	.size		_$_str_$_2,(.L_1 - _$_str_$_2)
_$_str_$_2:
        /*000b*/ 	.byte	0x5f, 0x5f, 0x43, 0x55, 0x44, 0x41, 0x5f, 0x50, 0x52, 0x45, 0x43, 0x5f, 0x53, 0x51, 0x52, 0x54
        /*001b*/ 	.byte	0x00
.L_1:


//--------------------- .nv.constant0.triton_poi_fused__native_batch_norm_legit_no_training_add_fill_mul_silu_sub_3 --------------------------
	.section	.nv.constant0.triton_poi_fused__native_batch_norm_legit_no_training_add_fill_mul_silu_sub_3,"a",@progbits
	.sectionflags	@""
	.align	4
.nv.constant0.triton_poi_fused__native_batch_norm_legit_no_training_add_fill_mul_silu_sub_3:
	.zero		668
